	.headerflags	@"EF_CUDA_TEXMODE_UNIFIED EF_CUDA_64BIT_ADDRESS EF_CUDA_ACCELERATORS EF_CUDA_SM90 EF_CUDA_VIRTUAL_SM(EF_CUDA_SM90)"
	.elftype	@"ET_EXEC"


//--------------------- .nv.info                  --------------------------
	.section	.nv.info,"",@"SHT_CUDA_INFO"
	.align	4


	//----- nvinfo : EIATTR_REGCOUNT
	.align		4
        /*0000*/ 	.byte	0x04, 0x2f
        /*0002*/ 	.short	(.L_1 - .L_0)
	.align		4
.L_0:
        /*0004*/ 	.word	index@(triton_poi_fused_convolution_0)
        /*0008*/ 	.word	0x0000000c


	//----- nvinfo : EIATTR_MIN_STACK_SIZE
	.align		4
.L_1:
        /*000c*/ 	.byte	0x04, 0x12
        /*000e*/ 	.short	(.L_3 - .L_2)
	.align		4
.L_2:
        /*0010*/ 	.word	index@(triton_poi_fused_convolution_0)
        /*0014*/ 	.word	0x00000000


	//----- nvinfo : EIATTR_FRAME_SIZE
	.align		4
.L_3:
        /*0018*/ 	.byte	0x04, 0x11
        /*001a*/ 	.short	(.L_5 - .L_4)
	.align		4
.L_4:
        /*001c*/ 	.word	index@(triton_poi_fused_convolution_0)
        /*0020*/ 	.word	0x00000000


	//----- nvinfo : EIATTR_MIN_STACK_SIZE
	.align		4
.L_5:
        /*0024*/ 	.byte	0x04, 0x12
        /*0026*/ 	.short	(.L_7 - .L_6)
	.align		4
.L_6:
        /*0028*/ 	.word	index@(triton_poi_fused_convolution_0)
        /*002c*/ 	.word	0x00000000
.L_7:


//--------------------- .nv.info.triton_poi_fused_convolution_0 --------------------------
	.section	.nv.info.triton_poi_fused_convolution_0,"",@"SHT_CUDA_INFO"
	.sectionflags	@""
	.align	4


	//----- nvinfo : EIATTR_CUDA_API_VERSION
	.align		4
        /*0000*/ 	.byte	0x04, 0x37
        /*0002*/ 	.short	(.L_9 - .L_8)
.L_8:
        /*0004*/ 	.word	0x0000007c


	//----- nvinfo : EIATTR_KPARAM_INFO
	.align		4
.L_9:
        /*0008*/ 	.byte	0x04, 0x17
        /*000a*/ 	.short	(.L_11 - .L_10)
.L_10:
        /*000c*/ 	.word	0x00000000
        /*0010*/ 	.short	0x0002
        /*0012*/ 	.short	0x0010
        /*0014*/ 	.byte	0x00, 0xf0, 0x11, 0x00


	//----- nvinfo : EIATTR_KPARAM_INFO
	.align		4
.L_11:
        /*0018*/ 	.byte	0x04, 0x17
        /*001a*/ 	.short	(.L_13 - .L_12)
.L_12:
        /*001c*/ 	.word	0x00000000
        /*0020*/ 	.short	0x0001
        /*0022*/ 	.short	0x0008
        /*0024*/ 	.byte	0x00, 0xf4, 0x21, 0x00


	//----- nvinfo : EIATTR_KPARAM_INFO
	.align		4
.L_13:
        /*0028*/ 	.byte	0x04, 0x17
        /*002a*/ 	.short	(.L_15 - .L_14)
.L_14:
        /*002c*/ 	.word	0x00000000
        /*0030*/ 	.short	0x0000
        /*0032*/ 	.short	0x0000
        /*0034*/ 	.byte	0x00, 0xf4, 0x21, 0x00


	//----- nvinfo : EIATTR_SPARSE_MMA_MASK
	.align		4
.L_15:
        /*0038*/ 	.byte	0x03, 0x50
        /*003a*/ 	.short	0x0000


	//----- nvinfo : EIATTR_MAXREG_COUNT
	.align		4
        /*003c*/ 	.byte	0x03, 0x1b
        /*003e*/ 	.short	0x00ff


	//----- nvinfo : EIATTR_EXIT_INSTR_OFFSETS
	.align		4
        /*0040*/ 	.byte	0x04, 0x1c
        /*0042*/ 	.short	(.L_17 - .L_16)


	//   ....[0]....
.L_16:
        /*0044*/ 	.word	0x00000120


	//   ....[1]....
        /*0048*/ 	.word	0x00000140


	//----- nvinfo : EIATTR_REQNTID
	.align		4
.L_17:
        /*004c*/ 	.byte	0x04, 0x10
        /*004e*/ 	.short	(.L_19 - .L_18)
.L_18:
        /*0050*/ 	.word	0x00000020
        /*0054*/ 	.word	0x00000001
        /*0058*/ 	.word	0x00000001


	//----- nvinfo : EIATTR_CBANK_PARAM_SIZE
	.align		4
.L_19:
        /*005c*/ 	.byte	0x03, 0x19
        /*005e*/ 	.short	0x0014


	//----- nvinfo : EIATTR_PARAM_CBANK
	.align		4
        /*0060*/ 	.byte	0x04, 0x0a
        /*0062*/ 	.short	(.L_21 - .L_20)
	.align		4
.L_20:
        /*0064*/ 	.word	index@(.nv.constant0.triton_poi_fused_convolution_0)
        /*0068*/ 	.short	0x0210
        /*006a*/ 	.short	0x0014


	//----- nvinfo : EIATTR_SW_WAR
	.align		4
.L_21:
        /*006c*/ 	.byte	0x04, 0x36
        /*006e*/ 	.short	(.L_23 - .L_22)
.L_22:
        /*0070*/ 	.word	0x00000008
.L_23:


//--------------------- .nv.callgraph             --------------------------
	.section	.nv.callgraph,"",@"SHT_CUDA_CALLGRAPH"
	.align	4
	.sectionentsize	8
	.align		4
        /*0000*/ 	.word	0x00000000
	.align		4
        /*0004*/ 	.word	0xffffffff
	.align		4
        /*0008*/ 	.word	0x00000000
	.align		4
        /*000c*/ 	.word	0xfffffffe
	.align		4
        /*0010*/ 	.word	0x00000000
	.align		4
        /*0014*/ 	.word	0xfffffffd
	.align		4
        /*0018*/ 	.word	0x00000000
	.align		4
        /*001c*/ 	.word	0xfffffffc


//--------------------- .text.triton_poi_fused_convolution_0 --------------------------
	.section	.text.triton_poi_fused_convolution_0,"ax",@progbits
	.align	128
        .global         triton_poi_fused_convolution_0
        .type           triton_poi_fused_convolution_0,@function
        .size           triton_poi_fused_convolution_0,(.L_x_1 - triton_poi_fused_convolution_0)
        .other          triton_poi_fused_convolution_0,@"STO_CUDA_ENTRY STV_DEFAULT"
triton_poi_fused_convolution_0:
.text.triton_poi_fused_convolution_0:
[----:B------:R-:W0:Y:S02]  /*0000*/  LDC R1, c[0x0][0x28] ;  /* 0x00000a00ff017b82 */ /* 0x000e240000000800 */
[----:B------:R-:W1:Y:S01]  /*0010*/  S2R R6, SR_TID.X ;  /* 0x0000000000067919 */ /* 0x000e620000002100 */
[----:B------:R-:W2:Y:S01]  /*0020*/  LDC.64 R4, c[0x0][0x218] ;  /* 0x00008600ff047b82 */ /* 0x000ea20000000a00 */
[----:B------:R-:W-:Y:S01]  /*0030*/  IMAD.MOV.U32 R9, RZ, RZ, RZ ;  /* 0x000000ffff097224 */ /* 0x000fe200078e00ff */
[----:B------:R-:W-:Y:S01]  /*0040*/  ULDC.64 UR4, c[0x0][0x208] ;  /* 0x0000820000047ab9 */ /* 0x000fe20000000a00 */
[----:B------:R-:W3:Y:S05]  /*0050*/  S2R R7, SR_CTAID.X ;  /* 0x0000000000077919 */ /* 0x000eea0000002500 */
[----:B------:R-:W4:Y:S01]  /*0060*/  LDC.64 R2, c[0x0][0x210] ;  /* 0x00008400ff027b82 */ /* 0x000f220000000a00 */
[----:B-1----:R-:W-:-:S05]  /*0070*/  LOP3.LUT R0, R6, 0x3, RZ, 0xc0, !PT ;  /* 0x0000000306007812 */ /* 0x002fca00078ec0ff */
[----:B---3--:R-:W-:Y:S01]  /*0080*/  IMAD R7, R7, 0x4, R0 ;  /* 0x0000000407077824 */ /* 0x008fe200078e0200 */
[----:B------:R-:W-:-:S03]  /*0090*/  HFMA2.MMA R0, -RZ, RZ, 0, 0 ;  /* 0x00000000ff007435 */ /* 0x000fc600000001ff */
[C---:B--2---:R-:W-:Y:S01]  /*00a0*/  IMAD.WIDE R4, R7.reuse, 0x4, R4 ;  /* 0x0000000407047825 */ /* 0x044fe200078e0204 */
[----:B------:R-:W-:-:S03]  /*00b0*/  ISETP.GE.AND P0, PT, R7, 0x4, PT ;  /* 0x000000040700780c */ /* 0x000fc60003f06270 */
[----:B----4-:R-:W-:-:S10]  /*00c0*/  IMAD.WIDE R2, R7, 0x4, R2 ;  /* 0x0000000407027825 */ /* 0x010fd400078e0202 */
[----:B------:R-:W2:Y:S04]  /*00d0*/  @!P0 LDG.E R9, desc[UR4][R4.64] ;  /* 0x0000000404098981 */ /* 0x000ea8000c1e1900 */
[----:B------:R-:W2:Y:S01]  /*00e0*/  @!P0 LDG.E R0, desc[UR4][R2.64] ;  /* 0x0000000402008981 */ /* 0x000ea2000c1e1900 */
[----:B------:R-:W-:-:S04]  /*00f0*/  LOP3.LUT P0, RZ, R6, 0x1c, RZ, 0xc0, !PT ;  /* 0x0000001c06ff7812 */ /* 0x000fc8000780c0ff */
[----:B------:R-:W-:Y:S01]  /*0100*/  ISETP.LT.AND P0, PT, R7, 0x4, !P0 ;  /* 0x000000040700780c */ /* 0x000fe20004701270 */
[----:B--2---:R-:W-:-:S12]  /*0110*/  FADD R9, R9, R0 ;  /* 0x0000000009097221 */ /* 0x004fd80000000000 */
[----:B------:R-:W-:Y:S05]  /*0120*/  @!P0 EXIT ;  /* 0x000000000000894d */ /* 0x000fea0003800000 */
[----:B------:R-:W-:Y:S01]  /*0130*/  STG.E desc[UR4][R2.64], R9 ;  /* 0x0000000902007986 */ /* 0x000fe2000c101904 */
[----:B------:R-:W-:Y:S05]  /*0140*/  EXIT ;  /* 0x000000000000794d */ /* 0x000fea0003800000 */
.L_x_0:
[----:B------:R-:W-:-:S00]  /*0150*/  BRA `(.L_x_0) ;  /* 0xfffffffc00fc7947 */ /* 0x000fc0000383ffff */
[----:B------:R-:W-:-:S00]  /*0160*/  NOP ;  /* 0x0000000000007918 */ /* 0x000fc00000000000 */
        /* <DEDUP_REMOVED lines=9> */
.L_x_1:


//--------------------- .nv.constant0.triton_poi_fused_convolution_0 --------------------------
	.section	.nv.constant0.triton_poi_fused_convolution_0,"a",@progbits
	.sectionflags	@""
	.align	4
.nv.constant0.triton_poi_fused_convolution_0:
	.zero		548
